	.headerflags	@"EF_CUDA_TEXMODE_UNIFIED EF_CUDA_64BIT_ADDRESS EF_CUDA_ACCELERATORS EF_CUDA_SM90 EF_CUDA_VIRTUAL_SM(EF_CUDA_SM90)"
	.elftype	@"ET_EXEC"


//--------------------- .nv.info                  --------------------------
	.section	.nv.info,"",@"SHT_CUDA_INFO"
	.align	4


	//----- nvinfo : EIATTR_REGCOUNT
	.align		4
        /*0000*/ 	.byte	0x04, 0x2f
        /*0002*/ 	.short	(.L_3 - .L_2)
	.align		4
.L_2:
        /*0004*/ 	.word	index@(triton_poi_fused__native_batch_norm_legit_no_training_relu_15)
        /*0008*/ 	.word	0x00000020


	//----- nvinfo : EIATTR_MIN_STACK_SIZE
	.align		4
.L_3:
        /*000c*/ 	.byte	0x04, 0x12
        /*000e*/ 	.short	(.L_5 - .L_4)
	.align		4
.L_4:
        /*0010*/ 	.word	index@(triton_poi_fused__native_batch_norm_legit_no_training_relu_15)
        /*0014*/ 	.word	0x00000000


	//----- nvinfo : EIATTR_FRAME_SIZE
	.align		4
.L_5:
        /*0018*/ 	.byte	0x04, 0x11
        /*001a*/ 	.short	(.L_7 - .L_6)
	.align		4
.L_6:
        /*001c*/ 	.word	index@(triton_poi_fused__native_batch_norm_legit_no_training_relu_15)
        /*0020*/ 	.word	0x00000000


	//----- nvinfo : EIATTR_MIN_STACK_SIZE
	.align		4
.L_7:
        /*0024*/ 	.byte	0x04, 0x12
        /*0026*/ 	.short	(.L_9 - .L_8)
	.align		4
.L_8:
        /*0028*/ 	.word	index@(triton_poi_fused__native_batch_norm_legit_no_training_relu_15)
        /*002c*/ 	.word	0x00000000
.L_9:


//--------------------- .nv.info.triton_poi_fused__native_batch_norm_legit_no_training_relu_15 --------------------------
	.section	.nv.info.triton_poi_fused__native_batch_norm_legit_no_training_relu_15,"",@"SHT_CUDA_INFO"
	.sectionflags	@""
	.align	4


	//----- nvinfo : EIATTR_CUDA_API_VERSION
	.align		4
        /*0000*/ 	.byte	0x04, 0x37
        /*0002*/ 	.short	(.L_11 - .L_10)
.L_10:
        /*0004*/ 	.word	0x0000007c


	//----- nvinfo : EIATTR_KPARAM_INFO
	.align		4
.L_11:
        /*0008*/ 	.byte	0x04, 0x17
        /*000a*/ 	.short	(.L_13 - .L_12)
.L_12:
        /*000c*/ 	.word	0x00000000
        /*0010*/ 	.short	0x0006
        /*0012*/ 	.short	0x0030
        /*0014*/ 	.byte	0x00, 0xf0, 0x11, 0x00


	//----- nvinfo : EIATTR_KPARAM_INFO
	.align		4
.L_13:
        /*0018*/ 	.byte	0x04, 0x17
        /*001a*/ 	.short	(.L_15 - .L_14)
.L_14:
        /*001c*/ 	.word	0x00000000
        /*0020*/ 	.short	0x0005
        /*0022*/ 	.short	0x0028
        /*0024*/ 	.byte	0x00, 0xf4, 0x21, 0x00


	//----- nvinfo : EIATTR_KPARAM_INFO
	.align		4
.L_15:
        /*0028*/ 	.byte	0x04, 0x17
        /*002a*/ 	.short	(.L_17 - .L_16)
.L_16:
        /*002c*/ 	.word	0x00000000
        /*0030*/ 	.short	0x0004
        /*0032*/ 	.short	0x0020
        /*0034*/ 	.byte	0x00, 0xf4, 0x21, 0x00


	//----- nvinfo : EIATTR_KPARAM_INFO
	.align		4
.L_17:
        /*0038*/ 	.byte	0x04, 0x17
        /*003a*/ 	.short	(.L_19 - .L_18)
.L_18:
        /*003c*/ 	.word	0x00000000
        /*0040*/ 	.short	0x0003
        /*0042*/ 	.short	0x0018
        /*0044*/ 	.byte	0x00, 0xf4, 0x21, 0x00


	//----- nvinfo : EIATTR_KPARAM_INFO
	.align		4
.L_19:
        /*0048*/ 	.byte	0x04, 0x17
        /*004a*/ 	.short	(.L_21 - .L_20)
.L_20:
        /*004c*/ 	.word	0x00000000
        /*0050*/ 	.short	0x0002
        /*0052*/ 	.short	0x0010
        /*0054*/ 	.byte	0x00, 0xf4, 0x21, 0x00


	//----- nvinfo : EIATTR_KPARAM_INFO
	.align		4
.L_21:
        /*0058*/ 	.byte	0x04, 0x17
        /*005a*/ 	.short	(.L_23 - .L_22)
.L_22:
        /*005c*/ 	.word	0x00000000
        /*0060*/ 	.short	0x0001
        /*0062*/ 	.short	0x0008
        /*0064*/ 	.byte	0x00, 0xf4, 0x21, 0x00


	//----- nvinfo : EIATTR_KPARAM_INFO
	.align		4
.L_23:
        /*0068*/ 	.byte	0x04, 0x17
        /*006a*/ 	.short	(.L_25 - .L_24)
.L_24:
        /*006c*/ 	.word	0x00000000
        /*0070*/ 	.short	0x0000
        /*0072*/ 	.short	0x0000
        /*0074*/ 	.byte	0x00, 0xf4, 0x21, 0x00


	//----- nvinfo : EIATTR_SPARSE_MMA_MASK
	.align		4
.L_25:
        /*0078*/ 	.byte	0x03, 0x50
        /*007a*/ 	.short	0x0000


	//----- nvinfo : EIATTR_MAXREG_COUNT
	.align		4
        /*007c*/ 	.byte	0x03, 0x1b
        /*007e*/ 	.short	0x00ff


	//----- nvinfo : EIATTR_EXIT_INSTR_OFFSETS
	.align		4
        /*0080*/ 	.byte	0x04, 0x1c
        /*0082*/ 	.short	(.L_27 - .L_26)


	//   ....[0]....
.L_26:
        /*0084*/ 	.word	0x000006e0


	//----- nvinfo : EIATTR_REQNTID
	.align		4
.L_27:
        /*0088*/ 	.byte	0x04, 0x10
        /*008a*/ 	.short	(.L_29 - .L_28)
.L_28:
        /*008c*/ 	.word	0x00000080
        /*0090*/ 	.word	0x00000001
        /*0094*/ 	.word	0x00000001


	//----- nvinfo : EIATTR_CBANK_PARAM_SIZE
	.align		4
.L_29:
        /*0098*/ 	.byte	0x03, 0x19
        /*009a*/ 	.short	0x0034


	//----- nvinfo : EIATTR_PARAM_CBANK
	.align		4
        /*009c*/ 	.byte	0x04, 0x0a
        /*009e*/ 	.short	(.L_31 - .L_30)
	.align		4
.L_30:
        /*00a0*/ 	.word	index@(.nv.constant0.triton_poi_fused__native_batch_norm_legit_no_training_relu_15)
        /*00a4*/ 	.short	0x0210
        /*00a6*/ 	.short	0x0034


	//----- nvinfo : EIATTR_SW_WAR
	.align		4
.L_31:
        /*00a8*/ 	.byte	0x04, 0x36
        /*00aa*/ 	.short	(.L_33 - .L_32)
.L_32:
        /*00ac*/ 	.word	0x00000008
.L_33:


//--------------------- .nv.callgraph             --------------------------
	.section	.nv.callgraph,"",@"SHT_CUDA_CALLGRAPH"
	.align	4
	.sectionentsize	8
	.align		4
        /*0000*/ 	.word	0x00000000
	.align		4
        /*0004*/ 	.word	0xffffffff
	.align		4
        /*0008*/ 	.word	0x00000000
	.align		4
        /*000c*/ 	.word	0xfffffffe
	.align		4
        /*0010*/ 	.word	0x00000000
	.align		4
        /*0014*/ 	.word	0xfffffffd
	.align		4
        /*0018*/ 	.word	0x00000000
	.align		4
        /*001c*/ 	.word	0xfffffffc


//--------------------- .nv.constant4             --------------------------
	.section	.nv.constant4,"a",@progbits
	.align	8
	.align		8
.nv.constant4:
        /*0000*/ 	.dword	_$_str
	.align		8
        /*0008*/ 	.dword	_$_str_$_2


//--------------------- .text.triton_poi_fused__native_batch_norm_legit_no_training_relu_15 --------------------------
	.section	.text.triton_poi_fused__native_batch_norm_legit_no_training_relu_15,"ax",@progbits
	.align	128
        .global         triton_poi_fused__native_batch_norm_legit_no_training_relu_15
        .type           triton_poi_fused__native_batch_norm_legit_no_training_relu_15,@function
        .size           triton_poi_fused__native_batch_norm_legit_no_training_relu_15,(.L_x_1 - triton_poi_fused__native_batch_norm_legit_no_training_relu_15)
        .other          triton_poi_fused__native_batch_norm_legit_no_training_relu_15,@"STO_CUDA_ENTRY STV_DEFAULT"
triton_poi_fused__native_batch_norm_legit_no_training_relu_15:
.text.triton_poi_fused__native_batch_norm_legit_no_training_relu_15:
[----:B------:R-:W-:Y:S01]  /*0000*/  LDC R1, c[0x0][0x28] ;  /* 0x00000a00ff017b82 */ /* 0x000fe20000000800 */
[----:B------:R-:W1:Y:S01]  /*0010*/  S2R R0, SR_TID.X ;  /* 0x0000000000007919 */ /* 0x000e620000002100 */
[----:B------:R-:W-:-:S06]  /*0020*/  ULDC.64 UR4, c[0x0][0x208] ;  /* 0x0000820000047ab9 */ /* 0x000fcc0000000a00 */
[----:B------:R-:W2:Y:S01]  /*0030*/  LDC.64 R16, c[0x0][0x218] ;  /* 0x00008600ff107b82 */ /* 0x000ea20000000a00 */
[----:B------:R-:W3:Y:S07]  /*0040*/  S2R R5, SR_CTAID.X ;  /* 0x0000000000057919 */ /* 0x000eee0000002500 */
[----:B------:R-:W4:Y:S08]  /*0050*/  LDC.64 R14, c[0x0][0x210] ;  /* 0x00008400ff0e7b82 */ /* 0x000f300000000a00 */
[----:B------:R-:W5:Y:S01]  /*0060*/  LDC.64 R12, c[0x0][0x230] ;  /* 0x00008c00ff0c7b82 */ /* 0x000f620000000a00 */
[----:B-1----:R-:W-:-:S02]  /*0070*/  SHF.L.U32 R0, R0, 0x2, RZ ;  /* 0x0000000200007819 */ /* 0x002fc400000006ff */
[----:B---3--:R-:W-:Y:S02]  /*0080*/  SHF.R.S32.HI R3, RZ, 0x15, R5 ;  /* 0x00000015ff037819 */ /* 0x008fe40000011405 */
[----:B------:R-:W-:Y:S02]  /*0090*/  LOP3.LUT R0, R0, 0x1fc, RZ, 0xc0, !PT ;  /* 0x000001fc00007812 */ /* 0x000fe400078ec0ff */
[----:B------:R-:W-:Y:S02]  /*00a0*/  SGXT R3, R3, 0x1 ;  /* 0x000000010303781a */ /* 0x000fe40000000200 */
[----:B------:R-:W-:-:S04]  /*00b0*/  LEA R18, R5, R0, 0xa ;  /* 0x0000000005127211 */ /* 0x000fc800078e50ff */
[----:B------:R-:W-:Y:S02]  /*00c0*/  LEA.HI R0, R3, R18, RZ, 0xc ;  /* 0x0000001203007211 */ /* 0x000fe400078f60ff */
[----:B------:R-:W1:Y:S02]  /*00d0*/  LDC.64 R2, c[0x0][0x220] ;  /* 0x00008800ff027b82 */ /* 0x000e640000000a00 */
[----:B------:R-:W-:Y:S02]  /*00e0*/  SHF.R.S32.HI R23, RZ, 0xc, R0 ;  /* 0x0000000cff177819 */ /* 0x000fe40000011400 */
[----:B------:R-:W-:-:S03]  /*00f0*/  IADD3 R0, R0, 0x200, RZ ;  /* 0x0000020000007810 */ /* 0x000fc60007ffe0ff */
[----:B------:R-:W-:Y:S01]  /*0100*/  IMAD.HI R4, R23, 0x38e38e39, RZ ;  /* 0x38e38e3917047827 */ /* 0x000fe200078e02ff */
[----:B------:R-:W-:-:S04]  /*0110*/  SHF.R.S32.HI R0, RZ, 0xc, R0 ;  /* 0x0000000cff007819 */ /* 0x000fc80000011400 */
[----:B------:R-:W-:Y:S01]  /*0120*/  SHF.R.U32.HI R5, RZ, 0x1f, R4 ;  /* 0x0000001fff057819 */ /* 0x000fe20000011604 */
[----:B------:R-:W-:-:S03]  /*0130*/  IMAD.HI R6, R0, 0x38e38e39, RZ ;  /* 0x38e38e3900067827 */ /* 0x000fc600078e02ff */
[----:B------:R-:W-:Y:S02]  /*0140*/  LEA.HI.SX32 R4, R4, R5, 0x1b ;  /* 0x0000000504047211 */ /* 0x000fe400078fdaff */
[----:B------:R-:W-:-:S03]  /*0150*/  SHF.R.U32.HI R5, RZ, 0x1f, R6 ;  /* 0x0000001fff057819 */ /* 0x000fc60000011606 */
[----:B------:R-:W-:Y:S01]  /*0160*/  IMAD R23, R4, -0x90, R23 ;  /* 0xffffff7004177824 */ /* 0x000fe200078e0217 */
[----:B------:R-:W-:-:S03]  /*0170*/  LEA.HI.SX32 R5, R6, R5, 0x1b ;  /* 0x0000000506057211 */ /* 0x000fc600078fdaff */
[----:B-1----:R-:W-:-:S04]  /*0180*/  IMAD.WIDE R8, R23, 0x4, R2 ;  /* 0x0000000417087825 */ /* 0x002fc800078e0202 */
[----:B------:R-:W-:Y:S01]  /*0190*/  IMAD R19, R5, -0x90, R0 ;  /* 0xffffff7005137824 */ /* 0x000fe200078e0200 */
[----:B------:R-:W3:Y:S03]  /*01a0*/  LDG.E.EL R20, desc[UR4][R8.64] ;  /* 0x0000000408147981 */ /* 0x000ee6000c2e1900 */
[----:B------:R-:W-:Y:S02]  /*01b0*/  IMAD.WIDE R10, R19, 0x4, R2 ;  /* 0x00000004130a7825 */ /* 0x000fe400078e0202 */
[----:B------:R-:W1:Y:S03]  /*01c0*/  LDC.64 R2, c[0x0][0x228] ;  /* 0x00008a00ff027b82 */ /* 0x000e660000000a00 */
[----:B------:R-:W3:Y:S01]  /*01d0*/  LDG.E.EL R21, desc[UR4][R10.64] ;  /* 0x000000040a157981 */ /* 0x000ee2000c2e1900 */
[----:B--2---:R-:W-:-:S04]  /*01e0*/  IMAD.WIDE R26, R23, 0x4, R16 ;  /* 0x00000004171a7825 */ /* 0x004fc800078e0210 */
[----:B----4-:R-:W-:Y:S01]  /*01f0*/  IMAD.WIDE R14, R18, 0x4, R14 ;  /* 0x00000004120e7825 */ /* 0x010fe200078e020e */
[----:B------:R-:W2:Y:S04]  /*0200*/  LDG.E.EL R0, desc[UR4][R26.64] ;  /* 0x000000041a007981 */ /* 0x000ea8000c2e1900 */
[----:B------:R-:W2:Y:S01]  /*0210*/  LDG.E.128 R4, desc[UR4][R14.64] ;  /* 0x000000040e047981 */ /* 0x000ea2000c1e1d00 */
[----:B------:R-:W-:-:S03]  /*0220*/  IMAD.WIDE R16, R19, 0x4, R16 ;  /* 0x0000000413107825 */ /* 0x000fc600078e0210 */
[----:B------:R-:W4:Y:S04]  /*0230*/  LDG.E.128 R8, desc[UR4][R14.64+0x800] ;  /* 0x000800040e087981 */ /* 0x000f28000c1e1d00 */
[----:B------:R-:W4:Y:S01]  /*0240*/  LDG.E.EL R16, desc[UR4][R16.64] ;  /* 0x0000000410107981 */ /* 0x000f22000c2e1900 */
[----:B01----:R-:W-:-:S04]  /*0250*/  IMAD.WIDE R24, R23, 0x4, R2 ;  /* 0x0000000417187825 */ /* 0x003fc800078e0202 */
[----:B-----5:R-:W-:Y:S02]  /*0260*/  IMAD.WIDE R22, R23, 0x4, R12 ;  /* 0x0000000417167825 */ /* 0x020fe400078e020c */
[----:B------:R-:W5:Y:S04]  /*0270*/  LDG.E.EL R24, desc[UR4][R24.64] ;  /* 0x0000000418187981 */ /* 0x000f68000c2e1900 */
[----:B------:R-:W5:Y:S01]  /*0280*/  LDG.E.EL R23, desc[UR4][R22.64] ;  /* 0x0000000416177981 */ /* 0x000f62000c2e1900 */
[----:B------:R-:W-:-:S04]  /*0290*/  IMAD.WIDE R2, R19, 0x4, R2 ;  /* 0x0000000413027825 */ /* 0x000fc800078e0202 */
[----:B------:R-:W-:Y:S02]  /*02a0*/  IMAD.WIDE R28, R19, 0x4, R12 ;  /* 0x00000004131c7825 */ /* 0x000fe400078e020c */
[----:B------:R0:W4:Y:S04]  /*02b0*/  LDG.E.EL R12, desc[UR4][R2.64] ;  /* 0x00000004020c7981 */ /* 0x000128000c2e1900 */
[----:B------:R-:W4:Y:S01]  /*02c0*/  LDG.E.EL R13, desc[UR4][R28.64] ;  /* 0x000000041c0d7981 */ /* 0x000f22000c2e1900 */
[----:B0-----:R-:W-:Y:S01]  /*02d0*/  HFMA2.MMA R3, -RZ, RZ, 1.625, 0 ;  /* 0x3e800000ff037435 */ /* 0x001fe200000001ff */
[----:B---3--:R-:W-:-:S04]  /*02e0*/  FADD R20, R20, 9.9999997473787516356e-06 ;  /* 0x3727c5ac14147421 */ /* 0x008fc80000000000 */
[----:B------:R-:W0:Y:S01]  /*02f0*/  MUFU.SQRT R19, R20 ;  /* 0x0000001400137308 */ /* 0x000e220000002000 */
[----:B------:R-:W-:-:S07]  /*0300*/  FADD R21, R21, 9.9999997473787516356e-06 ;  /* 0x3727c5ac15157421 */ /* 0x000fce0000000000 */
[----:B------:R-:W1:Y:S01]  /*0310*/  MUFU.SQRT R25, R21 ;  /* 0x0000001500197308 */ /* 0x000e620000002000 */
[C---:B0-----:R-:W-:Y:S02]  /*0320*/  FSETP.GT.AND P0, PT, R19.reuse, 8.50705917302346158658e+37, PT ;  /* 0x7e8000001300780b */ /* 0x041fe40003f04000 */
[----:B------:R-:W-:Y:S02]  /*0330*/  FSETP.GEU.AND P2, PT, R19, 1.175494350822287508e-38, PT ;  /* 0x008000001300780b */ /* 0x000fe40003f4e000 */
[C---:B-1----:R-:W-:Y:S02]  /*0340*/  FSETP.GT.AND P1, PT, R25.reuse, 8.50705917302346158658e+37, PT ;  /* 0x7e8000001900780b */ /* 0x042fe40003f24000 */
[----:B------:R-:W-:-:S07]  /*0350*/  FSETP.GEU.AND P3, PT, R25, 1.175494350822287508e-38, PT ;  /* 0x008000001900780b */ /* 0x000fce0003f6e000 */
[----:B------:R-:W-:-:S04]  /*0360*/  @P0 FMUL R19, R19, 0.25 ;  /* 0x3e80000013130820 */ /* 0x000fc80000400000 */
[----:B------:R-:W-:Y:S01]  /*0370*/  @!P2 FMUL R19, R19, 16777216 ;  /* 0x4b8000001313a820 */ /* 0x000fe20000400000 */
[----:B------:R-:W-:-:S05]  /*0380*/  @P1 FMUL R25, R25, 0.25 ;  /* 0x3e80000019191820 */ /* 0x000fca0000400000 */
[----:B------:R-:W0:Y:S01]  /*0390*/  MUFU.RCP R19, R19 ;  /* 0x0000001300137308 */ /* 0x000e220000001000 */
[----:B------:R-:W-:Y:S01]  /*03a0*/  @!P3 FMUL R25, R25, 16777216 ;  /* 0x4b8000001919b820 */ /* 0x000fe20000400000 */
[----:B------:R-:W-:-:S06]  /*03b0*/  FSEL R2, R3, 1, P0 ;  /* 0x3f80000003027808 */ /* 0x000fcc0000000000 */
[----:B------:R-:W1:Y:S01]  /*03c0*/  MUFU.RCP R14, R25 ;  /* 0x00000019000e7308 */ /* 0x000e620000001000 */
[----:B------:R-:W-:Y:S01]  /*03d0*/  FSEL R3, R3, 1, P1 ;  /* 0x3f80000003037808 */ /* 0x000fe20000800000 */
[----:B------:R-:W-:Y:S01]  /*03e0*/  @!P2 FMUL R2, R2, 16777216 ;  /* 0x4b8000000202a820 */ /* 0x000fe20000400000 */
[----:B--2---:R-:W-:-:S03]  /*03f0*/  FADD R4, R4, -R0 ;  /* 0x8000000004047221 */ /* 0x004fc60000000000 */
[----:B------:R-:W-:Y:S01]  /*0400*/  @!P3 FMUL R3, R3, 16777216 ;  /* 0x4b8000000303b820 */ /* 0x000fe20000400000 */
[----:B0-----:R-:W-:Y:S01]  /*0410*/  FMUL R15, R19, R2 ;  /* 0x00000002130f7220 */ /* 0x001fe20000400000 */
[--C-:B------:R-:W-:Y:S01]  /*0420*/  FADD R20, R5, -R0.reuse ;  /* 0x8000000005147221 */ /* 0x100fe20000000000 */
[--C-:B------:R-:W-:Y:S01]  /*0430*/  FADD R6, R6, -R0.reuse ;  /* 0x8000000006067221 */ /* 0x100fe20000000000 */
[----:B------:R-:W-:Y:S01]  /*0440*/  FADD R0, R7, -R0 ;  /* 0x8000000007007221 */ /* 0x000fe20000000000 */
[C---:B------:R-:W-:Y:S01]  /*0450*/  FMUL R5, R15.reuse, R4 ;  /* 0x000000040f057220 */ /* 0x040fe20000400000 */
[C---:B------:R-:W-:Y:S01]  /*0460*/  FMUL R4, R15.reuse, R20 ;  /* 0x000000140f047220 */ /* 0x040fe20000400000 */
[----:B-1----:R-:W-:Y:S02]  /*0470*/  FMUL R14, R14, R3 ;  /* 0x000000030e0e7220 */ /* 0x002fe40000400000 */
[----:B------:R-:W0:Y:S01]  /*0480*/  LDC.64 R2, c[0x0][0x238] ;  /* 0x00008e00ff027b82 */ /* 0x000e220000000a00 */
[C---:B------:R-:W-:Y:S01]  /*0490*/  FMUL R20, R15.reuse, R6 ;  /* 0x000000060f147220 */ /* 0x040fe20000400000 */
[----:B------:R-:W-:Y:S01]  /*04a0*/  FMUL R6, R15, R0 ;  /* 0x000000000f067220 */ /* 0x000fe20000400000 */
[--C-:B----4-:R-:W-:Y:S01]  /*04b0*/  FADD R7, R8, -R16.reuse ;  /* 0x8000001008077221 */ /* 0x110fe20000000000 */
[--C-:B------:R-:W-:Y:S01]  /*04c0*/  FADD R9, R9, -R16.reuse ;  /* 0x8000001009097221 */ /* 0x100fe20000000000 */
[--C-:B------:R-:W-:Y:S01]  /*04d0*/  FADD R15, R10, -R16.reuse ;  /* 0x800000100a0f7221 */ /* 0x100fe20000000000 */
[C-C-:B-----5:R-:W-:Y:S01]  /*04e0*/  FFMA R0, R24.reuse, R5, R23.reuse ;  /* 0x0000000518007223 */ /* 0x160fe20000000017 */
[----:B------:R-:W-:Y:S01]  /*04f0*/  FADD R11, R11, -R16 ;  /* 0x800000100b0b7221 */ /* 0x000fe20000000000 */
[C-C-:B------:R-:W-:Y:S01]  /*0500*/  FFMA R4, R24.reuse, R4, R23.reuse ;  /* 0x0000000418047223 */ /* 0x140fe20000000017 */
[C-C-:B------:R-:W-:Y:S01]  /*0510*/  FFMA R5, R24.reuse, R20, R23.reuse ;  /* 0x0000001418057223 */ /* 0x140fe20000000017 */
[----:B------:R-:W-:Y:S01]  /*0520*/  FFMA R23, R24, R6, R23 ;  /* 0x0000000618177223 */ /* 0x000fe20000000017 */
[C---:B------:R-:W-:Y:S01]  /*0530*/  FMUL R7, R14.reuse, R7 ;  /* 0x000000070e077220 */ /* 0x040fe20000400000 */
[C---:B------:R-:W-:Y:S01]  /*0540*/  FMUL R8, R14.reuse, R9 ;  /* 0x000000090e087220 */ /* 0x040fe20000400000 */
[C---:B------:R-:W-:Y:S01]  /*0550*/  FMUL R6, R14.reuse, R15 ;  /* 0x0000000f0e067220 */ /* 0x040fe20000400000 */
[----:B------:R-:W-:Y:S01]  /*0560*/  FMUL R14, R14, R11 ;  /* 0x0000000b0e0e7220 */ /* 0x000fe20000400000 */
[C-C-:B------:R-:W-:Y:S01]  /*0570*/  FFMA R9, R12.reuse, R7, R13.reuse ;  /* 0x000000070c097223 */ /* 0x140fe2000000000d */
[C-C-:B------:R-:W-:Y:S01]  /*0580*/  FFMA R8, R12.reuse, R8, R13.reuse ;  /* 0x000000080c087223 */ /* 0x140fe2000000000d */
[C-C-:B------:R-:W-:Y:S01]  /*0590*/  FFMA R10, R12.reuse, R6, R13.reuse ;  /* 0x000000060c0a7223 */ /* 0x140fe2000000000d */
[----:B------:R-:W-:Y:S01]  /*05a0*/  FFMA R14, R12, R14, R13 ;  /* 0x0000000e0c0e7223 */ /* 0x000fe2000000000d */
[----:B------:R-:W-:-:S02]  /*05b0*/  FSETP.GEU.AND P6, PT, R23, RZ, PT ;  /* 0x000000ff1700720b */ /* 0x000fc40003fce000 */
[----:B------:R-:W-:Y:S02]  /*05c0*/  FSETP.GEU.AND P0, PT, R5, RZ, PT ;  /* 0x000000ff0500720b */ /* 0x000fe40003f0e000 */
[----:B------:R-:W-:Y:S02]  /*05d0*/  FSETP.GEU.AND P1, PT, R4, RZ, PT ;  /* 0x000000ff0400720b */ /* 0x000fe40003f2e000 */
[----:B------:R-:W-:Y:S02]  /*05e0*/  FSETP.GEU.AND P3, PT, R14, RZ, PT ;  /* 0x000000ff0e00720b */ /* 0x000fe40003f6e000 */
[----:B------:R-:W-:Y:S02]  /*05f0*/  SEL R7, R23, RZ, P6 ;  /* 0x000000ff17077207 */ /* 0x000fe40003000000 */
[----:B------:R-:W-:Y:S02]  /*0600*/  FSETP.GEU.AND P2, PT, R0, RZ, PT ;  /* 0x000000ff0000720b */ /* 0x000fe40003f4e000 */
[----:B------:R-:W-:-:S02]  /*0610*/  FSETP.GEU.AND P4, PT, R10, RZ, PT ;  /* 0x000000ff0a00720b */ /* 0x000fc40003f8e000 */
[----:B------:R-:W-:Y:S02]  /*0620*/  FSETP.GEU.AND P5, PT, R9, RZ, PT ;  /* 0x000000ff0900720b */ /* 0x000fe40003fae000 */
[----:B------:R-:W-:Y:S02]  /*0630*/  FSETP.GEU.AND P6, PT, R8, RZ, PT ;  /* 0x000000ff0800720b */ /* 0x000fe40003fce000 */
[----:B------:R-:W-:Y:S01]  /*0640*/  SEL R6, R5, RZ, P0 ;  /* 0x000000ff05067207 */ /* 0x000fe20000000000 */
[----:B0-----:R-:W-:Y:S01]  /*0650*/  IMAD.WIDE R2, R18, 0x4, R2 ;  /* 0x0000000412027825 */ /* 0x001fe200078e0202 */
[----:B------:R-:W-:Y:S02]  /*0660*/  SEL R5, R4, RZ, P1 ;  /* 0x000000ff04057207 */ /* 0x000fe40000800000 */
[----:B------:R-:W-:Y:S02]  /*0670*/  SEL R15, R14, RZ, P3 ;  /* 0x000000ff0e0f7207 */ /* 0x000fe40001800000 */
[----:B------:R-:W-:-:S02]  /*0680*/  SEL R4, R0, RZ, P2 ;  /* 0x000000ff00047207 */ /* 0x000fc40001000000 */
[----:B------:R-:W-:Y:S02]  /*0690*/  SEL R14, R10, RZ, P4 ;  /* 0x000000ff0a0e7207 */ /* 0x000fe40002000000 */
[----:B------:R-:W-:Y:S02]  /*06a0*/  SEL R12, R9, RZ, P5 ;  /* 0x000000ff090c7207 */ /* 0x000fe40002800000 */
[----:B------:R-:W-:Y:S01]  /*06b0*/  SEL R13, R8, RZ, P6 ;  /* 0x000000ff080d7207 */ /* 0x000fe20003000000 */
[----:B------:R-:W-:Y:S04]  /*06c0*/  STG.E.128 desc[UR4][R2.64], R4 ;  /* 0x0000000402007986 */ /* 0x000fe8000c101d04 */
[----:B------:R-:W-:Y:S01]  /*06d0*/  STG.E.128 desc[UR4][R2.64+0x800], R12 ;  /* 0x0008000c02007986 */ /* 0x000fe2000c101d04 */
[----:B------:R-:W-:Y:S05]  /*06e0*/  EXIT ;  /* 0x000000000000794d */ /* 0x000fea0003800000 */
.L_x_0:
[----:B------:R-:W-:-:S00]  /*06f0*/  BRA `(.L_x_0) ;  /* 0xfffffffc00fc7947 */ /* 0x000fc0000383ffff */
[----:B------:R-:W-:-:S00]  /*0700*/  NOP ;  /* 0x0000000000007918 */ /* 0x000fc00000000000 */
[----:B------:R-:W-:-:S00]  /*0710*/  NOP ;  /* 0x0000000000007918 */ /* 0x000fc00000000000 */
[----:B------:R-:W-:-:S00]  /*0720*/  NOP ;  /* 0x0000000000007918 */ /* 0x000fc00000000000 */
[----:B------:R-:W-:-:S00]  /*0730*/  NOP ;  /* 0x0000000000007918 */ /* 0x000fc00000000000 */
[----:B------:R-:W-:-:S00]  /*0740*/  NOP ;  /* 0x0000000000007918 */ /* 0x000fc00000000000 */
[----:B------:R-:W-:-:S00]  /*0750*/  NOP ;  /* 0x0000000000007918 */ /* 0x000fc00000000000 */
[----:B------:R-:W-:-:S00]  /*0760*/  NOP ;  /* 0x0000000000007918 */ /* 0x000fc00000000000 */
[----:B------:R-:W-:-:S00]  /*0770*/  NOP ;  /* 0x0000000000007918 */ /* 0x000fc00000000000 */
.L_x_1:


//--------------------- .nv.global.init           --------------------------
	.section	.nv.global.init,"aw",@progbits
.nv.global.init:
	.type		_$_str,@object
	.size		_$_str,(_$_str_$_2 - _$_str)
_$_str:
        /*0000*/ 	.byte	0x5f, 0x5f, 0x43, 0x55, 0x44, 0x41, 0x5f, 0x46, 0x54, 0x5a, 0x00
	.type		_$_str_$_2,@object
	.size		_$_str_$_2,(.L_1 - _$_str_$_2)
_$_str_$_2:
        /*000b*/ 	.byte	0x5f, 0x5f, 0x43, 0x55, 0x44, 0x41, 0x5f, 0x50, 0x52, 0x45, 0x43, 0x5f, 0x53, 0x51, 0x52, 0x54
        /*001b*/ 	.byte	0x00
.L_1:


//--------------------- .nv.constant0.triton_poi_fused__native_batch_norm_legit_no_training_relu_15 --------------------------
	.section	.nv.constant0.triton_poi_fused__native_batch_norm_legit_no_training_relu_15,"a",@progbits
	.sectionflags	@""
	.align	4
.nv.constant0.triton_poi_fused__native_batch_norm_legit_no_training_relu_15:
	.zero		580
